//
// Generated by NVIDIA NVVM Compiler
//
// Compiler Build ID: CL-36424714
// Cuda compilation tools, release 13.0, V13.0.88
// Based on NVVM 20.0.0
//

.version 9.0
.target sm_100
.address_size 64

	// .globl	_Z9countWordPKcS0_iiPj

.visible .entry _Z9countWordPKcS0_iiPj(
	.param .u64 .ptr .align 1 _Z9countWordPKcS0_iiPj_param_0,
	.param .u64 .ptr .align 1 _Z9countWordPKcS0_iiPj_param_1,
	.param .u32 _Z9countWordPKcS0_iiPj_param_2,
	.param .u32 _Z9countWordPKcS0_iiPj_param_3,
	.param .u64 .ptr .align 1 _Z9countWordPKcS0_iiPj_param_4
)
{
	.reg .pred 	%p<5>;
	.reg .b16 	%rs<3>;
	.reg .b32 	%r<14>;
	.reg .b64 	%rd<11>;

	ld.param.u64 	%rd3, [_Z9countWordPKcS0_iiPj_param_0];
	ld.param.u64 	%rd4, [_Z9countWordPKcS0_iiPj_param_1];
	ld.param.u32 	%r5, [_Z9countWordPKcS0_iiPj_param_2];
	ld.param.u32 	%r4, [_Z9countWordPKcS0_iiPj_param_3];
	ld.param.u64 	%rd5, [_Z9countWordPKcS0_iiPj_param_4];
	mov.u32 	%r6, %ctaid.x;
	mov.u32 	%r7, %ntid.x;
	mov.u32 	%r8, %tid.x;
	mad.lo.s32 	%r1, %r6, %r7, %r8;
	sub.s32 	%r9, %r5, %r4;
	setp.gt.s32 	%p1, %r1, %r9;
	@%p1 bra 	$L__BB0_6;
	setp.lt.s32 	%p2, %r4, 1;
	@%p2 bra 	$L__BB0_5;
	cvta.to.global.u64 	%rd1, %rd3;
	cvta.to.global.u64 	%rd2, %rd4;
	mov.b32 	%r13, 0;
	bra.uni 	$L__BB0_4;
$L__BB0_3:
	add.s32 	%r13, %r13, 1;
	setp.eq.s32 	%p4, %r13, %r4;
	@%p4 bra 	$L__BB0_5;
$L__BB0_4:
	add.s32 	%r11, %r13, %r1;
	cvt.s64.s32 	%rd6, %r11;
	add.s64 	%rd7, %rd1, %rd6;
	ld.global.u8 	%rs1, [%rd7];
	cvt.u64.u32 	%rd8, %r13;
	add.s64 	%rd9, %rd2, %rd8;
	ld.global.u8 	%rs2, [%rd9];
	setp.eq.s16 	%p3, %rs1, %rs2;
	@%p3 bra 	$L__BB0_3;
	bra.uni 	$L__BB0_6;
$L__BB0_5:
	cvta.to.global.u64 	%rd10, %rd5;
	atom.global.add.u32 	%r12, [%rd10], 1;
$L__BB0_6:
	ret;

}


// ===== COMPILED SASS (sm_100) =====

	.target	sm_100

	.elftype	@"ET_EXEC"


//--------------------- .note.nv.tkinfo           --------------------------
	.section	.note.nv.tkinfo,"",@"SHT_NOTE"
	.sectionflags	@"SHF_NOTE_NV_TKINFO"
	.tkinfo
        /*0018*/ 	.word	0x00000002
        /*0030*/ 	.string	""
        /*0030*/ 	.string	"ptxas"
        /*0030*/ 	.string	"Cuda compilation tools, release 13.0, V13.0.88"
        /*0030*/ 	.string	"Build cuda_13.0.r13.0/compiler.36424714_0"
        /*0030*/ 	.string	"-arch sm_100 -m 64 "



//--------------------- .note.nv.cuinfo           --------------------------
	.section	.note.nv.cuinfo,"",@"SHT_NOTE"
	.sectionflags	@"SHF_NOTE_NV_CUINFO"
        /*0018*/ 	.short	0x0002
        /*001a*/ 	.short	0x0064
        /*001c*/ 	.short	0x0082
	.zero		2


//--------------------- .nv.info                  --------------------------
	.section	.nv.info,"",@"SHT_CUDA_INFO"
	.align	4


	//----- nvinfo : EIATTR_REGCOUNT
	.align		4
        /*0000*/ 	.byte	0x04, 0x2f
        /*0002*/ 	.short	(.L_1 - .L_0)
	.align		4
.L_0:
        /*0004*/ 	.word	index@(_Z9countWordPKcS0_iiPj)
        /*0008*/ 	.word	0x00000008


	//----- nvinfo : EIATTR_FRAME_SIZE
	.align		4
.L_1:
        /*000c*/ 	.byte	0x04, 0x11
        /*000e*/ 	.short	(.L_3 - .L_2)
	.align		4
.L_2:
        /*0010*/ 	.word	index@(_Z9countWordPKcS0_iiPj)
        /*0014*/ 	.word	0x00000000


	//----- nvinfo : EIATTR_MIN_STACK_SIZE
	.align		4
.L_3:
        /*0018*/ 	.byte	0x04, 0x12
        /*001a*/ 	.short	(.L_5 - .L_4)
	.align		4
.L_4:
        /*001c*/ 	.word	index@(_Z9countWordPKcS0_iiPj)
        /*0020*/ 	.word	0x00000000
.L_5:


//--------------------- .nv.compat                --------------------------
	.section	.nv.compat,"",@"SHT_CUDA_COMPAT_INFO"
	.align	4
        /*0000*/ 	.byte	0x02, 0x09, 0x00, 0x00, 0x02, 0x02, 0x01, 0x00, 0x02, 0x05, 0x05, 0x00, 0x03, 0x07, 0x01, 0x01
        /*0010*/ 	.byte	0x02, 0x03, 0x00, 0x00, 0x02, 0x06, 0x01, 0x00, 0x04, 0x0b, 0x08, 0x00, 0x09, 0x00, 0x00, 0x00
        /*0020*/ 	.byte	0x00, 0x00, 0x00, 0x00


//--------------------- .nv.info._Z9countWordPKcS0_iiPj --------------------------
	.section	.nv.info._Z9countWordPKcS0_iiPj,"",@"SHT_CUDA_INFO"
	.sectionflags	@""
	.align	4


	//----- nvinfo : EIATTR_CUDA_API_VERSION
	.align		4
        /*0000*/ 	.byte	0x04, 0x37
        /*0002*/ 	.short	(.L_7 - .L_6)
.L_6:
        /*0004*/ 	.word	0x00000082


	//----- nvinfo : EIATTR_KPARAM_INFO
	.align		4
.L_7:
        /*0008*/ 	.byte	0x04, 0x17
        /*000a*/ 	.short	(.L_9 - .L_8)
.L_8:
        /*000c*/ 	.word	0x00000000
        /*0010*/ 	.short	0x0004
        /*0012*/ 	.short	0x0018
        /*0014*/ 	.byte	0x00, 0xf5, 0x21, 0x00


	//----- nvinfo : EIATTR_KPARAM_INFO
	.align		4
.L_9:
        /*0018*/ 	.byte	0x04, 0x17
        /*001a*/ 	.short	(.L_11 - .L_10)
.L_10:
        /*001c*/ 	.word	0x00000000
        /*0020*/ 	.short	0x0003
        /*0022*/ 	.short	0x0014
        /*0024*/ 	.byte	0x00, 0xf0, 0x11, 0x00


	//----- nvinfo : EIATTR_KPARAM_INFO
	.align		4
.L_11:
        /*0028*/ 	.byte	0x04, 0x17
        /*002a*/ 	.short	(.L_13 - .L_12)
.L_12:
        /*002c*/ 	.word	0x00000000
        /*0030*/ 	.short	0x0002
        /*0032*/ 	.short	0x0010
        /*0034*/ 	.byte	0x00, 0xf0, 0x11, 0x00


	//----- nvinfo : EIATTR_KPARAM_INFO
	.align		4
.L_13:
        /*0038*/ 	.byte	0x04, 0x17
        /*003a*/ 	.short	(.L_15 - .L_14)
.L_14:
        /*003c*/ 	.word	0x00000000
        /*0040*/ 	.short	0x0001
        /*0042*/ 	.short	0x0008
        /*0044*/ 	.byte	0x00, 0xf5, 0x21, 0x00


	//----- nvinfo : EIATTR_KPARAM_INFO
	.align		4
.L_15:
        /*0048*/ 	.byte	0x04, 0x17
        /*004a*/ 	.short	(.L_17 - .L_16)
.L_16:
        /*004c*/ 	.word	0x00000000
        /*0050*/ 	.short	0x0000
        /*0052*/ 	.short	0x0000
        /*0054*/ 	.byte	0x00, 0xf5, 0x21, 0x00


	//----- nvinfo : EIATTR_SPARSE_MMA_MASK
	.align		4
.L_17:
        /*0058*/ 	.byte	0x03, 0x50
        /*005a*/ 	.short	0x0000


	//----- nvinfo : EIATTR_MAXREG_COUNT
	.align		4
        /*005c*/ 	.byte	0x03, 0x1b
        /*005e*/ 	.short	0x00ff


	//----- nvinfo : EIATTR_MERCURY_ISA_VERSION
	.align		4
        /*0060*/ 	.byte	0x03, 0x5f
        /*0062*/ 	.short	0x0101


	//----- nvinfo : EIATTR_INT_WARP_WIDE_INSTR_OFFSETS
	.align		4
        /*0064*/ 	.byte	0x04, 0x31
        /*0066*/ 	.short	(.L_19 - .L_18)


	//   ....[0]....
.L_18:
        /*0068*/ 	.word	0x000001f0


	//----- nvinfo : EIATTR_VRC_CTA_INIT_COUNT
	.align		4
.L_19:
        /*006c*/ 	.byte	0x02, 0x4a
	.zero		1
	.zero		1


	//----- nvinfo : EIATTR_EXIT_INSTR_OFFSETS
	.align		4
        /*0070*/ 	.byte	0x04, 0x1c
        /*0072*/ 	.short	(.L_21 - .L_20)


	//   ....[0]....
.L_20:
        /*0074*/ 	.word	0x00000080


	//   ....[1]....
        /*0078*/ 	.word	0x000001b0


	//   ....[2]....
        /*007c*/ 	.word	0x00000240


	//----- nvinfo : EIATTR_CBANK_PARAM_SIZE
	.align		4
.L_21:
        /*0080*/ 	.byte	0x03, 0x19
        /*0082*/ 	.short	0x0020


	//----- nvinfo : EIATTR_PARAM_CBANK
	.align		4
        /*0084*/ 	.byte	0x04, 0x0a
        /*0086*/ 	.short	(.L_23 - .L_22)
	.align		4
.L_22:
        /*0088*/ 	.word	index@(.nv.constant0._Z9countWordPKcS0_iiPj)
        /*008c*/ 	.short	0x0380
        /*008e*/ 	.short	0x0020


	//----- nvinfo : EIATTR_SW_WAR
	.align		4
.L_23:
        /*0090*/ 	.byte	0x04, 0x36
        /*0092*/ 	.short	(.L_25 - .L_24)
.L_24:
        /*0094*/ 	.word	0x00000008
.L_25:


//--------------------- .nv.callgraph             --------------------------
	.section	.nv.callgraph,"",@"SHT_CUDA_CALLGRAPH"
	.align	4
	.sectionentsize	8
	.align		4
        /*0000*/ 	.word	0x00000000
	.align		4
        /*0004*/ 	.word	0xffffffff
	.align		4
        /*0008*/ 	.word	0x00000000
	.align		4
        /*000c*/ 	.word	0xfffffffe
	.align		4
        /*0010*/ 	.word	0x00000000
	.align		4
        /*0014*/ 	.word	0xfffffffd
	.align		4
        /*0018*/ 	.word	0x00000000
	.align		4
        /*001c*/ 	.word	0xfffffffc


//--------------------- .text._Z9countWordPKcS0_iiPj --------------------------
	.section	.text._Z9countWordPKcS0_iiPj,"ax",@progbits
	.align	128
        .global         _Z9countWordPKcS0_iiPj
        .type           _Z9countWordPKcS0_iiPj,@function
        .size           _Z9countWordPKcS0_iiPj,(.L_x_3 - _Z9countWordPKcS0_iiPj)
        .other          _Z9countWordPKcS0_iiPj,@"STO_CUDA_ENTRY STV_DEFAULT"
_Z9countWordPKcS0_iiPj:
.text._Z9countWordPKcS0_iiPj:
[----:B------:R-:W-:Y:S01]  /*0000*/  LDC R1, c[0x0][0x37c] ;  /* 0x0000df00ff017b82 */ /* 0x000fe20000000800 */
[----:B------:R-:W0:Y:S07]  /*0010*/  S2R R3, SR_TID.X ;  /* 0x0000000000037919 */ /* 0x000e2e0000002100 */
[----:B------:R-:W0:Y:S01]  /*0020*/  S2UR UR6, SR_CTAID.X ;  /* 0x00000000000679c3 */ /* 0x000e220000002500 */
[----:B------:R-:W1:Y:S07]  /*0030*/  LDCU.64 UR4, c[0x0][0x390] ;  /* 0x00007200ff0477ac */ /* 0x000e6e0008000a00 */
[----:B------:R-:W0:Y:S01]  /*0040*/  LDC R0, c[0x0][0x360] ;  /* 0x0000d800ff007b82 */ /* 0x000e220000000800 */
[----:B-1----:R-:W-:Y:S01]  /*0050*/  UIADD3 UR4, UPT, UPT, UR4, -UR5, URZ ;  /* 0x8000000504047290 */ /* 0x002fe2000fffe0ff */
[----:B0-----:R-:W-:-:S05]  /*0060*/  IMAD R0, R0, UR6, R3 ;  /* 0x0000000600007c24 */ /* 0x001fca000f8e0203 */
[----:B------:R-:W-:-:S13]  /*0070*/  ISETP.GT.AND P0, PT, R0, UR4, PT ;  /* 0x0000000400007c0c */ /* 0x000fda000bf04270 */
[----:B------:R-:W-:Y:S05]  /*0080*/  @P0 EXIT ;  /* 0x000000000000094d */ /* 0x000fea0003800000 */
[----:B------:R-:W-:Y:S01]  /*0090*/  UISETP.GE.AND UP0, UPT, UR5, 0x1, UPT ;  /* 0x000000010500788c */ /* 0x000fe2000bf06270 */
[----:B------:R-:W0:Y:S08]  /*00a0*/  LDCU.64 UR6, c[0x0][0x358] ;  /* 0x00006b00ff0677ac */ /* 0x000e300008000a00 */
[----:B------:R-:W-:Y:S05]  /*00b0*/  BRA.U !UP0, `(.L_x_0) ;  /* 0x0000000108447547 */ /* 0x000fea000b800000 */
[----:B------:R-:W1:Y:S01]  /*00c0*/  LDCU UR9, c[0x0][0x394] ;  /* 0x00007280ff0977ac */ /* 0x000e620008000800 */
[----:B------:R-:W2:Y:S01]  /*00d0*/  LDCU.128 UR12, c[0x0][0x380] ;  /* 0x00007000ff0c77ac */ /* 0x000ea20008000c00 */
[----:B------:R-:W-:-:S05]  /*00e0*/  UMOV UR4, URZ ;  /* 0x000000ff00047c82 */ /* 0x000fca0008000000 */
.L_x_1:
[----:B--2---:R-:W-:Y:S02]  /*00f0*/  UIADD3 UR5, UP0, UPT, UR4, UR14, URZ ;  /* 0x0000000e04057290 */ /* 0x004fe4000ff1e0ff */
[----:B------:R-:W-:Y:S02]  /*0100*/  VIADD R3, R0, UR4 ;  /* 0x0000000400037c36 */ /* 0x000fe40008000000 */
[----:B------:R-:W-:-:S03]  /*0110*/  UIADD3.X UR8, UPT, UPT, URZ, UR15, URZ, UP0, !UPT ;  /* 0x0000000fff087290 */ /* 0x000fc600087fe4ff */
[C---:B------:R-:W-:Y:S01]  /*0120*/  IADD3 R2, P0, PT, R3.reuse, UR12, RZ ;  /* 0x0000000c03027c10 */ /* 0x040fe2000ff1e0ff */
[----:B------:R-:W-:Y:S02]  /*0130*/  IMAD.U32 R4, RZ, RZ, UR5 ;  /* 0x00000005ff047e24 */ /* 0x000fe4000f8e00ff */
[----:B------:R-:W-:Y:S01]  /*0140*/  IMAD.U32 R5, RZ, RZ, UR8 ;  /* 0x00000008ff057e24 */ /* 0x000fe2000f8e00ff */
[----:B------:R-:W-:-:S05]  /*0150*/  LEA.HI.X.SX32 R3, R3, UR13, 0x1, P0 ;  /* 0x0000000d03037c11 */ /* 0x000fca00080f0eff */
[----:B0-----:R-:W2:Y:S04]  /*0160*/  LDG.E.U8 R2, desc[UR6][R2.64] ;  /* 0x0000000602027981 */ /* 0x001ea8000c1e1100 */
[----:B------:R-:W2:Y:S01]  /*0170*/  LDG.E.U8 R5, desc[UR6][R4.64] ;  /* 0x0000000604057981 */ /* 0x000ea2000c1e1100 */
[----:B------:R-:W-:-:S04]  /*0180*/  UIADD3 UR4, UPT, UPT, UR4, 0x1, URZ ;  /* 0x0000000104047890 */ /* 0x000fc8000fffe0ff */
[----:B-1----:R-:W-:Y:S01]  /*0190*/  UISETP.NE.AND UP0, UPT, UR4, UR9, UPT ;  /* 0x000000090400728c */ /* 0x002fe2000bf05270 */
[----:B--2---:R-:W-:-:S13]  /*01a0*/  ISETP.NE.AND P0, PT, R2, R5, PT ;  /* 0x000000050200720c */ /* 0x004fda0003f05270 */
[----:B------:R-:W-:Y:S05]  /*01b0*/  @P0 EXIT ;  /* 0x000000000000094d */ /* 0x000fea0003800000 */
[----:B------:R-:W-:Y:S05]  /*01c0*/  BRA.U UP0, `(.L_x_1) ;  /* 0xfffffffd00c87547 */ /* 0x000fea000b83ffff */
.L_x_0:
[----:B------:R-:W1:Y:S01]  /*01d0*/  S2R R0, SR_LANEID ;  /* 0x0000000000007919 */ /* 0x000e620000000000 */
[----:B------:R-:W0:Y:S01]  /*01e0*/  LDC.64 R2, c[0x0][0x398] ;  /* 0x0000e600ff027b82 */ /* 0x000e220000000a00 */
[----:B------:R-:W-:Y:S02]  /*01f0*/  VOTEU.ANY UR5, UPT, PT ;  /* 0x0000000000057886 */ /* 0x000fe400038e0100 */
[----:B------:R-:W-:Y:S02]  /*0200*/  UFLO.U32 UR8, UR5 ;  /* 0x00000005000872bd */ /* 0x000fe400080e0000 */
[----:B------:R-:W0:Y:S04]  /*0210*/  POPC R5, UR5 ;  /* 0x0000000500057d09 */ /* 0x000e280008000000 */
[----:B-1----:R-:W-:-:S13]  /*0220*/  ISETP.EQ.U32.AND P0, PT, R0, UR8, PT ;  /* 0x0000000800007c0c */ /* 0x002fda000bf02070 */
[----:B0-----:R-:W-:Y:S01]  /*0230*/  @P0 REDG.E.ADD.STRONG.GPU desc[UR6][R2.64], R5 ;  /* 0x000000050200098e */ /* 0x001fe2000c12e106 */
[----:B------:R-:W-:Y:S05]  /*0240*/  EXIT ;  /* 0x000000000000794d */ /* 0x000fea0003800000 */
.L_x_2:
[----:B------:R-:W-:-:S00]  /*0250*/  BRA `(.L_x_2) ;  /* 0xfffffffc00fc7947 */ /* 0x000fc0000383ffff */
[----:B------:R-:W-:-:S00]  /*0260*/  NOP ;  /* 0x0000000000007918 */ /* 0x000fc00000000000 */
        /* <DEDUP_REMOVED lines=9> */
.L_x_3:


//--------------------- .nv.shared.reserved.0     --------------------------
	.section	.nv.shared.reserved.0,"aw",@nobits
	.weak		__nv_reservedSMEM_offset_0_alias
	.size		__nv_reservedSMEM_offset_0_alias, 0, 64
	.other		__nv_reservedSMEM_offset_0_alias,@"STO_CUDA_RESERVED_SHARED STV_DEFAULT"
__nv_reservedSMEM_offset_0_alias:
	.zero		0
	.zero		64


//--------------------- .nv.constant0._Z9countWordPKcS0_iiPj --------------------------
	.section	.nv.constant0._Z9countWordPKcS0_iiPj,"a",@progbits
	.sectionflags	@""
	.align	4
.nv.constant0._Z9countWordPKcS0_iiPj:
	.zero		928


//--------------------- SYMBOLS --------------------------

	.type		.nv.reservedSmem.offset0,@object
	.size		.nv.reservedSmem.offset0,0x4
